//
// Generated by NVIDIA NVVM Compiler
//
// Compiler Build ID: CL-36424714
// Cuda compilation tools, release 13.0, V13.0.88
// Based on NVVM 20.0.0
//

.version 9.0
.target sm_100
.address_size 64

	// .globl	_Z9vectorAddPKfS0_Pf

.visible .entry _Z9vectorAddPKfS0_Pf(
	.param .u64 .ptr .align 1 _Z9vectorAddPKfS0_Pf_param_0,
	.param .u64 .ptr .align 1 _Z9vectorAddPKfS0_Pf_param_1,
	.param .u64 .ptr .align 1 _Z9vectorAddPKfS0_Pf_param_2
)
{
	.reg .b32 	%r<5>;
	.reg .b32 	%f<4>;
	.reg .b64 	%rd<11>;

	ld.param.u64 	%rd1, [_Z9vectorAddPKfS0_Pf_param_0];
	ld.param.u64 	%rd2, [_Z9vectorAddPKfS0_Pf_param_1];
	ld.param.u64 	%rd3, [_Z9vectorAddPKfS0_Pf_param_2];
	cvta.to.global.u64 	%rd4, %rd3;
	cvta.to.global.u64 	%rd5, %rd2;
	cvta.to.global.u64 	%rd6, %rd1;
	mov.u32 	%r1, %ctaid.x;
	mov.u32 	%r2, %ntid.x;
	mov.u32 	%r3, %tid.x;
	mad.lo.s32 	%r4, %r1, %r2, %r3;
	mul.wide.s32 	%rd7, %r4, 4;
	add.s64 	%rd8, %rd6, %rd7;
	ld.global.f32 	%f1, [%rd8];
	add.s64 	%rd9, %rd5, %rd7;
	ld.global.f32 	%f2, [%rd9];
	add.f32 	%f3, %f1, %f2;
	add.s64 	%rd10, %rd4, %rd7;
	st.global.f32 	[%rd10], %f3;
	ret;

}


// ===== COMPILED SASS (sm_100) =====

	.target	sm_100

	.elftype	@"ET_EXEC"


//--------------------- .note.nv.tkinfo           --------------------------
	.section	.note.nv.tkinfo,"",@"SHT_NOTE"
	.sectionflags	@"SHF_NOTE_NV_TKINFO"
	.tkinfo
        /*0018*/ 	.word	0x00000002
        /*0030*/ 	.string	""
        /*0030*/ 	.string	"ptxas"
        /*0030*/ 	.string	"Cuda compilation tools, release 13.0, V13.0.88"
        /*0030*/ 	.string	"Build cuda_13.0.r13.0/compiler.36424714_0"
        /*0030*/ 	.string	"-arch sm_100 -m 64 "



//--------------------- .note.nv.cuinfo           --------------------------
	.section	.note.nv.cuinfo,"",@"SHT_NOTE"
	.sectionflags	@"SHF_NOTE_NV_CUINFO"
        /*0018*/ 	.short	0x0002
        /*001a*/ 	.short	0x0064
        /*001c*/ 	.short	0x0082
	.zero		2


//--------------------- .nv.info                  --------------------------
	.section	.nv.info,"",@"SHT_CUDA_INFO"
	.align	4


	//----- nvinfo : EIATTR_REGCOUNT
	.align		4
        /*0000*/ 	.byte	0x04, 0x2f
        /*0002*/ 	.short	(.L_1 - .L_0)
	.align		4
.L_0:
        /*0004*/ 	.word	index@(_Z9vectorAddPKfS0_Pf)
        /*0008*/ 	.word	0x0000000c


	//----- nvinfo : EIATTR_FRAME_SIZE
	.align		4
.L_1:
        /*000c*/ 	.byte	0x04, 0x11
        /*000e*/ 	.short	(.L_3 - .L_2)
	.align		4
.L_2:
        /*0010*/ 	.word	index@(_Z9vectorAddPKfS0_Pf)
        /*0014*/ 	.word	0x00000000


	//----- nvinfo : EIATTR_MIN_STACK_SIZE
	.align		4
.L_3:
        /*0018*/ 	.byte	0x04, 0x12
        /*001a*/ 	.short	(.L_5 - .L_4)
	.align		4
.L_4:
        /*001c*/ 	.word	index@(_Z9vectorAddPKfS0_Pf)
        /*0020*/ 	.word	0x00000000
.L_5:


//--------------------- .nv.compat                --------------------------
	.section	.nv.compat,"",@"SHT_CUDA_COMPAT_INFO"
	.align	4
        /*0000*/ 	.byte	0x02, 0x09, 0x00, 0x00, 0x02, 0x02, 0x01, 0x00, 0x02, 0x05, 0x05, 0x00, 0x03, 0x07, 0x01, 0x01
        /*0010*/ 	.byte	0x02, 0x03, 0x00, 0x00, 0x02, 0x06, 0x01, 0x00, 0x04, 0x0b, 0x08, 0x00, 0x09, 0x00, 0x00, 0x00
        /*0020*/ 	.byte	0x00, 0x00, 0x00, 0x00


//--------------------- .nv.info._Z9vectorAddPKfS0_Pf --------------------------
	.section	.nv.info._Z9vectorAddPKfS0_Pf,"",@"SHT_CUDA_INFO"
	.sectionflags	@""
	.align	4


	//----- nvinfo : EIATTR_CUDA_API_VERSION
	.align		4
        /*0000*/ 	.byte	0x04, 0x37
        /*0002*/ 	.short	(.L_7 - .L_6)
.L_6:
        /*0004*/ 	.word	0x00000082


	//----- nvinfo : EIATTR_KPARAM_INFO
	.align		4
.L_7:
        /*0008*/ 	.byte	0x04, 0x17
        /*000a*/ 	.short	(.L_9 - .L_8)
.L_8:
        /*000c*/ 	.word	0x00000000
        /*0010*/ 	.short	0x0002
        /*0012*/ 	.short	0x0010
        /*0014*/ 	.byte	0x00, 0xf5, 0x21, 0x00


	//----- nvinfo : EIATTR_KPARAM_INFO
	.align		4
.L_9:
        /*0018*/ 	.byte	0x04, 0x17
        /*001a*/ 	.short	(.L_11 - .L_10)
.L_10:
        /*001c*/ 	.word	0x00000000
        /*0020*/ 	.short	0x0001
        /*0022*/ 	.short	0x0008
        /*0024*/ 	.byte	0x00, 0xf5, 0x21, 0x00


	//----- nvinfo : EIATTR_KPARAM_INFO
	.align		4
.L_11:
        /*0028*/ 	.byte	0x04, 0x17
        /*002a*/ 	.short	(.L_13 - .L_12)
.L_12:
        /*002c*/ 	.word	0x00000000
        /*0030*/ 	.short	0x0000
        /*0032*/ 	.short	0x0000
        /*0034*/ 	.byte	0x00, 0xf5, 0x21, 0x00


	//----- nvinfo : EIATTR_SPARSE_MMA_MASK
	.align		4
.L_13:
        /*0038*/ 	.byte	0x03, 0x50
        /*003a*/ 	.short	0x0000


	//----- nvinfo : EIATTR_MAXREG_COUNT
	.align		4
        /*003c*/ 	.byte	0x03, 0x1b
        /*003e*/ 	.short	0x00ff


	//----- nvinfo : EIATTR_MERCURY_ISA_VERSION
	.align		4
        /*0040*/ 	.byte	0x03, 0x5f
        /*0042*/ 	.short	0x0101


	//----- nvinfo : EIATTR_VRC_CTA_INIT_COUNT
	.align		4
        /*0044*/ 	.byte	0x02, 0x4a
	.zero		1
	.zero		1


	//----- nvinfo : EIATTR_EXIT_INSTR_OFFSETS
	.align		4
        /*0048*/ 	.byte	0x04, 0x1c
        /*004a*/ 	.short	(.L_15 - .L_14)


	//   ....[0]....
.L_14:
        /*004c*/ 	.word	0x00000100


	//----- nvinfo : EIATTR_CBANK_PARAM_SIZE
	.align		4
.L_15:
        /*0050*/ 	.byte	0x03, 0x19
        /*0052*/ 	.short	0x0018


	//----- nvinfo : EIATTR_PARAM_CBANK
	.align		4
        /*0054*/ 	.byte	0x04, 0x0a
        /*0056*/ 	.short	(.L_17 - .L_16)
	.align		4
.L_16:
        /*0058*/ 	.word	index@(.nv.constant0._Z9vectorAddPKfS0_Pf)
        /*005c*/ 	.short	0x0380
        /*005e*/ 	.short	0x0018


	//----- nvinfo : EIATTR_SW_WAR
	.align		4
.L_17:
        /*0060*/ 	.byte	0x04, 0x36
        /*0062*/ 	.short	(.L_19 - .L_18)
.L_18:
        /*0064*/ 	.word	0x00000008
.L_19:


//--------------------- .nv.callgraph             --------------------------
	.section	.nv.callgraph,"",@"SHT_CUDA_CALLGRAPH"
	.align	4
	.sectionentsize	8
	.align		4
        /*0000*/ 	.word	0x00000000
	.align		4
        /*0004*/ 	.word	0xffffffff
	.align		4
        /*0008*/ 	.word	0x00000000
	.align		4
        /*000c*/ 	.word	0xfffffffe
	.align		4
        /*0010*/ 	.word	0x00000000
	.align		4
        /*0014*/ 	.word	0xfffffffd
	.align		4
        /*0018*/ 	.word	0x00000000
	.align		4
        /*001c*/ 	.word	0xfffffffc


//--------------------- .text._Z9vectorAddPKfS0_Pf --------------------------
	.section	.text._Z9vectorAddPKfS0_Pf,"ax",@progbits
	.align	128
        .global         _Z9vectorAddPKfS0_Pf
        .type           _Z9vectorAddPKfS0_Pf,@function
        .size           _Z9vectorAddPKfS0_Pf,(.L_x_1 - _Z9vectorAddPKfS0_Pf)
        .other          _Z9vectorAddPKfS0_Pf,@"STO_CUDA_ENTRY STV_DEFAULT"
_Z9vectorAddPKfS0_Pf:
.text._Z9vectorAddPKfS0_Pf:
[----:B------:R-:W-:Y:S01]  /*0000*/  LDC R1, c[0x0][0x37c] ;  /* 0x0000df00ff017b82 */ /* 0x000fe20000000800 */
[----:B------:R-:W0:Y:S07]  /*0010*/  S2R R0, SR_TID.X ;  /* 0x0000000000007919 */ /* 0x000e2e0000002100 */
[----:B------:R-:W0:Y:S01]  /*0020*/  S2UR UR6, SR_CTAID.X ;  /* 0x00000000000679c3 */ /* 0x000e220000002500 */
[----:B------:R-:W1:Y:S07]  /*0030*/  LDCU.64 UR4, c[0x0][0x358] ;  /* 0x00006b00ff0477ac */ /* 0x000e6e0008000a00 */
[----:B------:R-:W0:Y:S08]  /*0040*/  LDC R9, c[0x0][0x360] ;  /* 0x0000d800ff097b82 */ /* 0x000e300000000800 */
[----:B------:R-:W2:Y:S08]  /*0050*/  LDC.64 R2, c[0x0][0x380] ;  /* 0x0000e000ff027b82 */ /* 0x000eb00000000a00 */
[----:B------:R-:W3:Y:S01]  /*0060*/  LDC.64 R4, c[0x0][0x388] ;  /* 0x0000e200ff047b82 */ /* 0x000ee20000000a00 */
[----:B0-----:R-:W-:-:S07]  /*0070*/  IMAD R9, R9, UR6, R0 ;  /* 0x0000000609097c24 */ /* 0x001fce000f8e0200 */
[----:B------:R-:W0:Y:S01]  /*0080*/  LDC.64 R6, c[0x0][0x390] ;  /* 0x0000e400ff067b82 */ /* 0x000e220000000a00 */
[----:B--2---:R-:W-:-:S06]  /*0090*/  IMAD.WIDE R2, R9, 0x4, R2 ;  /* 0x0000000409027825 */ /* 0x004fcc00078e0202 */
[----:B-1----:R-:W2:Y:S01]  /*00a0*/  LDG.E R2, desc[UR4][R2.64] ;  /* 0x0000000402027981 */ /* 0x002ea2000c1e1900 */
[----:B---3--:R-:W-:-:S06]  /*00b0*/  IMAD.WIDE R4, R9, 0x4, R4 ;  /* 0x0000000409047825 */ /* 0x008fcc00078e0204 */
[----:B------:R-:W2:Y:S01]  /*00c0*/  LDG.E R5, desc[UR4][R4.64] ;  /* 0x0000000404057981 */ /* 0x000ea2000c1e1900 */
[----:B0-----:R-:W-:-:S04]  /*00d0*/  IMAD.WIDE R6, R9, 0x4, R6 ;  /* 0x0000000409067825 */ /* 0x001fc800078e0206 */
[----:B--2---:R-:W-:-:S05]  /*00e0*/  FADD R9, R2, R5 ;  /* 0x0000000502097221 */ /* 0x004fca0000000000 */
[----:B------:R-:W-:Y:S01]  /*00f0*/  STG.E desc[UR4][R6.64], R9 ;  /* 0x0000000906007986 */ /* 0x000fe2000c101904 */
[----:B------:R-:W-:Y:S05]  /*0100*/  EXIT ;  /* 0x000000000000794d */ /* 0x000fea0003800000 */
.L_x_0:
[----:B------:R-:W-:-:S00]  /*0110*/  BRA `(.L_x_0) ;  /* 0xfffffffc00fc7947 */ /* 0x000fc0000383ffff */
[----:B------:R-:W-:-:S00]  /*0120*/  NOP ;  /* 0x0000000000007918 */ /* 0x000fc00000000000 */
        /* <DEDUP_REMOVED lines=13> */
.L_x_1:


//--------------------- .nv.shared.reserved.0     --------------------------
	.section	.nv.shared.reserved.0,"aw",@nobits
	.weak		__nv_reservedSMEM_offset_0_alias
	.size		__nv_reservedSMEM_offset_0_alias, 0, 64
	.other		__nv_reservedSMEM_offset_0_alias,@"STO_CUDA_RESERVED_SHARED STV_DEFAULT"
__nv_reservedSMEM_offset_0_alias:
	.zero		0
	.zero		64


//--------------------- .nv.constant0._Z9vectorAddPKfS0_Pf --------------------------
	.section	.nv.constant0._Z9vectorAddPKfS0_Pf,"a",@progbits
	.sectionflags	@""
	.align	4
.nv.constant0._Z9vectorAddPKfS0_Pf:
	.zero		920


//--------------------- SYMBOLS --------------------------

	.type		.nv.reservedSmem.offset0,@object
	.size		.nv.reservedSmem.offset0,0x4
